//
// Generated by NVIDIA NVVM Compiler
//
// Compiler Build ID: CL-36424714
// Cuda compilation tools, release 13.0, V13.0.88
// Based on NVVM 20.0.0
//

.version 9.0
.target sm_100
.address_size 64

	// .globl	_Z22histogram_range_kernelPKcPjjii
.extern .shared .align 16 .b8 sHist[];

.visible .entry _Z22histogram_range_kernelPKcPjjii(
	.param .u64 .ptr .align 1 _Z22histogram_range_kernelPKcPjjii_param_0,
	.param .u64 .ptr .align 1 _Z22histogram_range_kernelPKcPjjii_param_1,
	.param .u32 _Z22histogram_range_kernelPKcPjjii_param_2,
	.param .u32 _Z22histogram_range_kernelPKcPjjii_param_3,
	.param .u32 _Z22histogram_range_kernelPKcPjjii_param_4
)
{
	.reg .pred 	%p<34>;
	.reg .b16 	%rs<9>;
	.reg .b32 	%r<297>;
	.reg .b64 	%rd<27>;

	ld.param.u64 	%rd10, [_Z22histogram_range_kernelPKcPjjii_param_0];
	ld.param.u64 	%rd11, [_Z22histogram_range_kernelPKcPjjii_param_1];
	ld.param.u32 	%r58, [_Z22histogram_range_kernelPKcPjjii_param_2];
	ld.param.u32 	%r59, [_Z22histogram_range_kernelPKcPjjii_param_3];
	ld.param.u32 	%r60, [_Z22histogram_range_kernelPKcPjjii_param_4];
	sub.s32 	%r1, %r60, %r59;
	add.s32 	%r2, %r1, 1;
	mov.u32 	%r282, %tid.x;
	and.b32  	%r4, %r282, 31;
	mov.u32 	%r5, %ntid.x;
	shr.u32 	%r6, %r5, 5;
	mad.lo.s32 	%r7, %r6, %r1, %r6;
	shl.b32 	%r8, %r7, 5;
	setp.ge.u32 	%p1, %r282, %r8;
	@%p1 bra 	$L__BB0_3;
	mov.u32 	%r280, %r282;
$L__BB0_2:
	shl.b32 	%r61, %r280, 2;
	mov.u32 	%r62, sHist;
	add.s32 	%r63, %r62, %r61;
	mov.b32 	%r64, 0;
	st.shared.u32 	[%r63], %r64;
	add.s32 	%r280, %r280, %r5;
	setp.lt.u32 	%p2, %r280, %r8;
	@%p2 bra 	$L__BB0_2;
$L__BB0_3:
	bar.sync 	0;
	shr.u32 	%r65, %r282, 5;
	mul.lo.s32 	%r11, %r2, %r65;
	cvt.u64.u32 	%rd1, %r58;
	cvt.u64.u32 	%rd2, %r5;
	mov.u32 	%r66, %ctaid.x;
	mul.wide.u32 	%rd12, %r66, %r5;
	cvt.u64.u32 	%rd13, %r282;
	add.s64 	%rd14, %rd12, %rd13;
	shl.b64 	%rd26, %rd14, 3;
	setp.ge.u64 	%p3, %rd26, %rd1;
	@%p3 bra 	$L__BB0_30;
	cvta.to.global.u64 	%rd4, %rd10;
	mov.u32 	%r67, %nctaid.x;
	cvt.u64.u32 	%rd15, %r67;
	mul.lo.s64 	%rd16, %rd15, %rd2;
	shl.b64 	%rd5, %rd16, 3;
	shl.b32 	%r71, %r4, 2;
$L__BB0_5:
	setp.ge.u64 	%p4, %rd26, %rd1;
	add.s64 	%rd7, %rd4, %rd26;
	@%p4 bra 	$L__BB0_8;
	ld.global.nc.u8 	%rs1, [%rd7];
	cvt.u32.u8 	%r68, %rs1;
	sub.s32 	%r12, %r68, %r59;
	setp.ge.u32 	%p5, %r12, %r2;
	@%p5 bra 	$L__BB0_8;
	add.s32 	%r69, %r12, %r11;
	shl.b32 	%r70, %r69, 7;
	or.b32  	%r72, %r70, %r71;
	mov.u32 	%r73, sHist;
	add.s32 	%r74, %r73, %r72;
	ld.shared.u32 	%r75, [%r74];
	add.s32 	%r76, %r75, 1;
	st.shared.u32 	[%r74], %r76;
$L__BB0_8:
	add.s64 	%rd17, %rd26, 1;
	setp.ge.u64 	%p6, %rd17, %rd1;
	@%p6 bra 	$L__BB0_11;
	ld.global.nc.u8 	%rs2, [%rd7+1];
	cvt.u32.u8 	%r77, %rs2;
	sub.s32 	%r13, %r77, %r59;
	setp.ge.u32 	%p7, %r13, %r2;
	@%p7 bra 	$L__BB0_11;
	add.s32 	%r78, %r13, %r11;
	shl.b32 	%r79, %r78, 7;
	or.b32  	%r81, %r79, %r71;
	mov.u32 	%r82, sHist;
	add.s32 	%r83, %r82, %r81;
	ld.shared.u32 	%r84, [%r83];
	add.s32 	%r85, %r84, 1;
	st.shared.u32 	[%r83], %r85;
$L__BB0_11:
	add.s64 	%rd18, %rd26, 2;
	setp.ge.u64 	%p8, %rd18, %rd1;
	@%p8 bra 	$L__BB0_14;
	ld.global.nc.u8 	%rs3, [%rd7+2];
	cvt.u32.u8 	%r86, %rs3;
	sub.s32 	%r14, %r86, %r59;
	setp.ge.u32 	%p9, %r14, %r2;
	@%p9 bra 	$L__BB0_14;
	add.s32 	%r87, %r14, %r11;
	shl.b32 	%r88, %r87, 7;
	or.b32  	%r90, %r88, %r71;
	mov.u32 	%r91, sHist;
	add.s32 	%r92, %r91, %r90;
	ld.shared.u32 	%r93, [%r92];
	add.s32 	%r94, %r93, 1;
	st.shared.u32 	[%r92], %r94;
$L__BB0_14:
	add.s64 	%rd19, %rd26, 3;
	setp.ge.u64 	%p10, %rd19, %rd1;
	@%p10 bra 	$L__BB0_17;
	ld.global.nc.u8 	%rs4, [%rd7+3];
	cvt.u32.u8 	%r95, %rs4;
	sub.s32 	%r15, %r95, %r59;
	setp.ge.u32 	%p11, %r15, %r2;
	@%p11 bra 	$L__BB0_17;
	add.s32 	%r96, %r15, %r11;
	shl.b32 	%r97, %r96, 7;
	or.b32  	%r99, %r97, %r71;
	mov.u32 	%r100, sHist;
	add.s32 	%r101, %r100, %r99;
	ld.shared.u32 	%r102, [%r101];
	add.s32 	%r103, %r102, 1;
	st.shared.u32 	[%r101], %r103;
$L__BB0_17:
	add.s64 	%rd20, %rd26, 4;
	setp.ge.u64 	%p12, %rd20, %rd1;
	@%p12 bra 	$L__BB0_20;
	ld.global.nc.u8 	%rs5, [%rd7+4];
	cvt.u32.u8 	%r104, %rs5;
	sub.s32 	%r16, %r104, %r59;
	setp.ge.u32 	%p13, %r16, %r2;
	@%p13 bra 	$L__BB0_20;
	add.s32 	%r105, %r16, %r11;
	shl.b32 	%r106, %r105, 7;
	or.b32  	%r108, %r106, %r71;
	mov.u32 	%r109, sHist;
	add.s32 	%r110, %r109, %r108;
	ld.shared.u32 	%r111, [%r110];
	add.s32 	%r112, %r111, 1;
	st.shared.u32 	[%r110], %r112;
$L__BB0_20:
	add.s64 	%rd21, %rd26, 5;
	setp.ge.u64 	%p14, %rd21, %rd1;
	@%p14 bra 	$L__BB0_23;
	ld.global.nc.u8 	%rs6, [%rd7+5];
	cvt.u32.u8 	%r113, %rs6;
	sub.s32 	%r17, %r113, %r59;
	setp.ge.u32 	%p15, %r17, %r2;
	@%p15 bra 	$L__BB0_23;
	add.s32 	%r114, %r17, %r11;
	shl.b32 	%r115, %r114, 7;
	or.b32  	%r117, %r115, %r71;
	mov.u32 	%r118, sHist;
	add.s32 	%r119, %r118, %r117;
	ld.shared.u32 	%r120, [%r119];
	add.s32 	%r121, %r120, 1;
	st.shared.u32 	[%r119], %r121;
$L__BB0_23:
	add.s64 	%rd22, %rd26, 6;
	setp.ge.u64 	%p16, %rd22, %rd1;
	@%p16 bra 	$L__BB0_26;
	ld.global.nc.u8 	%rs7, [%rd7+6];
	cvt.u32.u8 	%r122, %rs7;
	sub.s32 	%r18, %r122, %r59;
	setp.ge.u32 	%p17, %r18, %r2;
	@%p17 bra 	$L__BB0_26;
	add.s32 	%r123, %r18, %r11;
	shl.b32 	%r124, %r123, 7;
	or.b32  	%r126, %r124, %r71;
	mov.u32 	%r127, sHist;
	add.s32 	%r128, %r127, %r126;
	ld.shared.u32 	%r129, [%r128];
	add.s32 	%r130, %r129, 1;
	st.shared.u32 	[%r128], %r130;
$L__BB0_26:
	add.s64 	%rd23, %rd26, 7;
	setp.ge.u64 	%p18, %rd23, %rd1;
	@%p18 bra 	$L__BB0_29;
	ld.global.nc.u8 	%rs8, [%rd7+7];
	cvt.u32.u8 	%r131, %rs8;
	sub.s32 	%r19, %r131, %r59;
	setp.ge.u32 	%p19, %r19, %r2;
	@%p19 bra 	$L__BB0_29;
	add.s32 	%r132, %r19, %r11;
	shl.b32 	%r133, %r132, 7;
	or.b32  	%r135, %r133, %r71;
	mov.u32 	%r136, sHist;
	add.s32 	%r137, %r136, %r135;
	ld.shared.u32 	%r138, [%r137];
	add.s32 	%r139, %r138, 1;
	st.shared.u32 	[%r137], %r139;
$L__BB0_29:
	add.s64 	%rd26, %rd26, %rd5;
	setp.lt.u64 	%p20, %rd26, %rd1;
	@%p20 bra 	$L__BB0_5;
$L__BB0_30:
	bar.sync 	0;
	setp.ge.s32 	%p21, %r282, %r7;
	@%p21 bra 	$L__BB0_33;
	mov.u32 	%r146, sHist;
	mov.u32 	%r281, %r282;
$L__BB0_32:
	rem.s32 	%r140, %r281, %r2;
	sub.s32 	%r141, %r281, %r140;
	shl.b32 	%r142, %r141, 5;
	shl.b32 	%r143, %r140, 5;
	add.s32 	%r144, %r142, %r143;
	shl.b32 	%r145, %r144, 2;
	add.s32 	%r147, %r146, %r145;
	ld.shared.v4.u32 	{%r148, %r149, %r150, %r151}, [%r147];
	add.s32 	%r152, %r149, %r148;
	add.s32 	%r153, %r150, %r152;
	add.s32 	%r154, %r151, %r153;
	ld.shared.v4.u32 	{%r155, %r156, %r157, %r158}, [%r147+16];
	add.s32 	%r159, %r155, %r154;
	add.s32 	%r160, %r156, %r159;
	add.s32 	%r161, %r157, %r160;
	add.s32 	%r162, %r158, %r161;
	ld.shared.v4.u32 	{%r163, %r164, %r165, %r166}, [%r147+32];
	add.s32 	%r167, %r163, %r162;
	add.s32 	%r168, %r164, %r167;
	add.s32 	%r169, %r165, %r168;
	add.s32 	%r170, %r166, %r169;
	ld.shared.v4.u32 	{%r171, %r172, %r173, %r174}, [%r147+48];
	add.s32 	%r175, %r171, %r170;
	add.s32 	%r176, %r172, %r175;
	add.s32 	%r177, %r173, %r176;
	add.s32 	%r178, %r174, %r177;
	ld.shared.v4.u32 	{%r179, %r180, %r181, %r182}, [%r147+64];
	add.s32 	%r183, %r179, %r178;
	add.s32 	%r184, %r180, %r183;
	add.s32 	%r185, %r181, %r184;
	add.s32 	%r186, %r182, %r185;
	ld.shared.v4.u32 	{%r187, %r188, %r189, %r190}, [%r147+80];
	add.s32 	%r191, %r187, %r186;
	add.s32 	%r192, %r188, %r191;
	add.s32 	%r193, %r189, %r192;
	add.s32 	%r194, %r190, %r193;
	ld.shared.v4.u32 	{%r195, %r196, %r197, %r198}, [%r147+96];
	add.s32 	%r199, %r195, %r194;
	add.s32 	%r200, %r196, %r199;
	add.s32 	%r201, %r197, %r200;
	add.s32 	%r202, %r198, %r201;
	ld.shared.v4.u32 	{%r203, %r204, %r205, %r206}, [%r147+112];
	add.s32 	%r207, %r203, %r202;
	add.s32 	%r208, %r204, %r207;
	add.s32 	%r209, %r205, %r208;
	add.s32 	%r210, %r206, %r209;
	st.shared.u32 	[%r147], %r210;
	add.s32 	%r281, %r281, %r5;
	setp.lt.s32 	%p22, %r281, %r7;
	@%p22 bra 	$L__BB0_32;
$L__BB0_33:
	bar.sync 	0;
	setp.gt.s32 	%p23, %r282, %r1;
	@%p23 bra 	$L__BB0_50;
	shl.b32 	%r22, %r2, 5;
	add.s32 	%r23, %r6, -1;
	and.b32  	%r211, %r6, 7;
	add.s32 	%r24, %r211, -1;
	and.b32  	%r25, %r6, 56;
	and.b32  	%r26, %r5, 224;
	and.b32  	%r27, %r5, 96;
	and.b32  	%r28, %r5, 32;
	and.b32  	%r213, %r6, 134217720;
	neg.s32 	%r29, %r213;
	shl.b32 	%r30, %r2, 10;
	cvta.to.global.u64 	%rd9, %rd11;
$L__BB0_35:
	setp.lt.u32 	%p24, %r5, 32;
	mov.b32 	%r296, 0;
	@%p24 bra 	$L__BB0_47;
	setp.lt.u32 	%p25, %r23, 7;
	shl.b32 	%r32, %r282, 5;
	mov.b32 	%r291, 0;
	mov.u32 	%r296, %r291;
	@%p25 bra 	$L__BB0_39;
	shl.b32 	%r218, %r282, 7;
	mov.u32 	%r219, sHist;
	add.s32 	%r283, %r219, %r218;
	mov.b32 	%r285, 0;
	mov.u32 	%r284, %r29;
	mov.u32 	%r296, %r285;
$L__BB0_38:
	.pragma "nounroll";
	mad.lo.s32 	%r220, %r22, %r285, %r32;
	shl.b32 	%r221, %r220, 2;
	add.s32 	%r223, %r219, %r221;
	ld.shared.u32 	%r224, [%r283];
	add.s32 	%r225, %r224, %r296;
	shl.b32 	%r226, %r22, 2;
	add.s32 	%r227, %r223, %r226;
	ld.shared.u32 	%r228, [%r227];
	add.s32 	%r229, %r228, %r225;
	shl.b32 	%r230, %r2, 8;
	add.s32 	%r231, %r223, %r230;
	ld.shared.u32 	%r232, [%r231];
	add.s32 	%r233, %r232, %r229;
	add.s32 	%r234, %r231, %r226;
	ld.shared.u32 	%r235, [%r234];
	add.s32 	%r236, %r235, %r233;
	add.s32 	%r237, %r234, %r226;
	ld.shared.u32 	%r238, [%r237];
	add.s32 	%r239, %r238, %r236;
	add.s32 	%r240, %r237, %r226;
	ld.shared.u32 	%r241, [%r240];
	add.s32 	%r242, %r241, %r239;
	add.s32 	%r243, %r240, %r226;
	ld.shared.u32 	%r244, [%r243];
	add.s32 	%r245, %r244, %r242;
	add.s32 	%r246, %r243, %r226;
	ld.shared.u32 	%r247, [%r246];
	add.s32 	%r296, %r247, %r245;
	add.s32 	%r285, %r285, 8;
	add.s32 	%r284, %r284, 8;
	add.s32 	%r283, %r283, %r30;
	setp.ne.s32 	%p26, %r284, 0;
	mov.u32 	%r291, %r25;
	@%p26 bra 	$L__BB0_38;
$L__BB0_39:
	setp.eq.s32 	%p27, %r26, 0;
	@%p27 bra 	$L__BB0_47;
	setp.lt.u32 	%p28, %r24, 3;
	@%p28 bra 	$L__BB0_42;
	mad.lo.s32 	%r249, %r22, %r291, %r32;
	shl.b32 	%r250, %r249, 2;
	mov.u32 	%r251, sHist;
	add.s32 	%r252, %r251, %r250;
	ld.shared.u32 	%r253, [%r252];
	add.s32 	%r254, %r253, %r296;
	shl.b32 	%r255, %r22, 2;
	add.s32 	%r256, %r252, %r255;
	ld.shared.u32 	%r257, [%r256];
	add.s32 	%r258, %r257, %r254;
	add.s32 	%r259, %r256, %r255;
	ld.shared.u32 	%r260, [%r259];
	add.s32 	%r261, %r260, %r258;
	add.s32 	%r262, %r259, %r255;
	ld.shared.u32 	%r263, [%r262];
	add.s32 	%r296, %r263, %r261;
	add.s32 	%r291, %r291, 4;
$L__BB0_42:
	setp.eq.s32 	%p29, %r27, 0;
	@%p29 bra 	$L__BB0_47;
	setp.eq.s32 	%p30, %r27, 32;
	@%p30 bra 	$L__BB0_45;
	mad.lo.s32 	%r265, %r22, %r291, %r32;
	shl.b32 	%r266, %r265, 2;
	mov.u32 	%r267, sHist;
	add.s32 	%r268, %r267, %r266;
	ld.shared.u32 	%r269, [%r268];
	add.s32 	%r270, %r269, %r296;
	shl.b32 	%r271, %r22, 2;
	add.s32 	%r272, %r268, %r271;
	ld.shared.u32 	%r273, [%r272];
	add.s32 	%r296, %r273, %r270;
	add.s32 	%r291, %r291, 2;
$L__BB0_45:
	setp.eq.s32 	%p31, %r28, 0;
	@%p31 bra 	$L__BB0_47;
	mad.lo.s32 	%r274, %r22, %r291, %r32;
	shl.b32 	%r275, %r274, 2;
	mov.u32 	%r276, sHist;
	add.s32 	%r277, %r276, %r275;
	ld.shared.u32 	%r278, [%r277];
	add.s32 	%r296, %r278, %r296;
$L__BB0_47:
	setp.eq.s32 	%p32, %r296, 0;
	@%p32 bra 	$L__BB0_49;
	mul.wide.s32 	%rd24, %r282, 4;
	add.s64 	%rd25, %rd9, %rd24;
	atom.global.add.u32 	%r279, [%rd25], %r296;
$L__BB0_49:
	add.s32 	%r282, %r282, %r5;
	setp.le.s32 	%p33, %r282, %r1;
	@%p33 bra 	$L__BB0_35;
$L__BB0_50:
	ret;

}


// ===== COMPILED SASS (sm_100) =====

	.target	sm_100

	.elftype	@"ET_EXEC"


//--------------------- .note.nv.tkinfo           --------------------------
	.section	.note.nv.tkinfo,"",@"SHT_NOTE"
	.sectionflags	@"SHF_NOTE_NV_TKINFO"
	.tkinfo
        /*0018*/ 	.word	0x00000002
        /*0030*/ 	.string	""
        /*0030*/ 	.string	"ptxas"
        /*0030*/ 	.string	"Cuda compilation tools, release 13.0, V13.0.88"
        /*0030*/ 	.string	"Build cuda_13.0.r13.0/compiler.36424714_0"
        /*0030*/ 	.string	"-arch sm_100 -m 64 "



//--------------------- .note.nv.cuinfo           --------------------------
	.section	.note.nv.cuinfo,"",@"SHT_NOTE"
	.sectionflags	@"SHF_NOTE_NV_CUINFO"
        /*0018*/ 	.short	0x0002
        /*001a*/ 	.short	0x0064
        /*001c*/ 	.short	0x0082
	.zero		2


//--------------------- .nv.info                  --------------------------
	.section	.nv.info,"",@"SHT_CUDA_INFO"
	.align	4


	//----- nvinfo : EIATTR_REGCOUNT
	.align		4
        /*0000*/ 	.byte	0x04, 0x2f
        /*0002*/ 	.short	(.L_1 - .L_0)
	.align		4
.L_0:
        /*0004*/ 	.word	index@(_Z22histogram_range_kernelPKcPjjii)
        /*0008*/ 	.word	0x0000001d


	//----- nvinfo : EIATTR_FRAME_SIZE
	.align		4
.L_1:
        /*000c*/ 	.byte	0x04, 0x11
        /*000e*/ 	.short	(.L_3 - .L_2)
	.align		4
.L_2:
        /*0010*/ 	.word	index@(_Z22histogram_range_kernelPKcPjjii)
        /*0014*/ 	.word	0x00000000


	//----- nvinfo : EIATTR_MIN_STACK_SIZE
	.align		4
.L_3:
        /*0018*/ 	.byte	0x04, 0x12
        /*001a*/ 	.short	(.L_5 - .L_4)
	.align		4
.L_4:
        /*001c*/ 	.word	index@(_Z22histogram_range_kernelPKcPjjii)
        /*0020*/ 	.word	0x00000000
.L_5:


//--------------------- .nv.compat                --------------------------
	.section	.nv.compat,"",@"SHT_CUDA_COMPAT_INFO"
	.align	4
        /*0000*/ 	.byte	0x02, 0x09, 0x00, 0x00, 0x02, 0x02, 0x01, 0x00, 0x02, 0x05, 0x05, 0x00, 0x03, 0x07, 0x01, 0x01
        /*0010*/ 	.byte	0x02, 0x03, 0x00, 0x00, 0x02, 0x06, 0x01, 0x00, 0x04, 0x0b, 0x08, 0x00, 0x09, 0x00, 0x00, 0x00
        /*0020*/ 	.byte	0x00, 0x00, 0x00, 0x00


//--------------------- .nv.info._Z22histogram_range_kernelPKcPjjii --------------------------
	.section	.nv.info._Z22histogram_range_kernelPKcPjjii,"",@"SHT_CUDA_INFO"
	.sectionflags	@""
	.align	4


	//----- nvinfo : EIATTR_CUDA_API_VERSION
	.align		4
        /*0000*/ 	.byte	0x04, 0x37
        /*0002*/ 	.short	(.L_7 - .L_6)
.L_6:
        /*0004*/ 	.word	0x00000082


	//----- nvinfo : EIATTR_KPARAM_INFO
	.align		4
.L_7:
        /*0008*/ 	.byte	0x04, 0x17
        /*000a*/ 	.short	(.L_9 - .L_8)
.L_8:
        /*000c*/ 	.word	0x00000000
        /*0010*/ 	.short	0x0004
        /*0012*/ 	.short	0x0018
        /*0014*/ 	.byte	0x00, 0xf0, 0x11, 0x00


	//----- nvinfo : EIATTR_KPARAM_INFO
	.align		4
.L_9:
        /*0018*/ 	.byte	0x04, 0x17
        /*001a*/ 	.short	(.L_11 - .L_10)
.L_10:
        /*001c*/ 	.word	0x00000000
        /*0020*/ 	.short	0x0003
        /*0022*/ 	.short	0x0014
        /*0024*/ 	.byte	0x00, 0xf0, 0x11, 0x00


	//----- nvinfo : EIATTR_KPARAM_INFO
	.align		4
.L_11:
        /*0028*/ 	.byte	0x04, 0x17
        /*002a*/ 	.short	(.L_13 - .L_12)
.L_12:
        /*002c*/ 	.word	0x00000000
        /*0030*/ 	.short	0x0002
        /*0032*/ 	.short	0x0010
        /*0034*/ 	.byte	0x00, 0xf0, 0x11, 0x00


	//----- nvinfo : EIATTR_KPARAM_INFO
	.align		4
.L_13:
        /*0038*/ 	.byte	0x04, 0x17
        /*003a*/ 	.short	(.L_15 - .L_14)
.L_14:
        /*003c*/ 	.word	0x00000000
        /*0040*/ 	.short	0x0001
        /*0042*/ 	.short	0x0008
        /*0044*/ 	.byte	0x00, 0xf5, 0x21, 0x00


	//----- nvinfo : EIATTR_KPARAM_INFO
	.align		4
.L_15:
        /*0048*/ 	.byte	0x04, 0x17
        /*004a*/ 	.short	(.L_17 - .L_16)
.L_16:
        /*004c*/ 	.word	0x00000000
        /*0050*/ 	.short	0x0000
        /*0052*/ 	.short	0x0000
        /*0054*/ 	.byte	0x00, 0xf5, 0x21, 0x00


	//----- nvinfo : EIATTR_SPARSE_MMA_MASK
	.align		4
.L_17:
        /*0058*/ 	.byte	0x03, 0x50
        /*005a*/ 	.short	0x0000


	//----- nvinfo : EIATTR_MAXREG_COUNT
	.align		4
        /*005c*/ 	.byte	0x03, 0x1b
        /*005e*/ 	.short	0x00ff


	//----- nvinfo : EIATTR_NUM_BARRIERS
	.align		4
        /*0060*/ 	.byte	0x02, 0x4c
        /*0062*/ 	.byte	0x01
	.zero		1


	//----- nvinfo : EIATTR_MERCURY_ISA_VERSION
	.align		4
        /*0064*/ 	.byte	0x03, 0x5f
        /*0066*/ 	.short	0x0101


	//----- nvinfo : EIATTR_VRC_CTA_INIT_COUNT
	.align		4
        /*0068*/ 	.byte	0x02, 0x4a
	.zero		1
	.zero		1


	//----- nvinfo : EIATTR_EXIT_INSTR_OFFSETS
	.align		4
        /*006c*/ 	.byte	0x04, 0x1c
        /*006e*/ 	.short	(.L_19 - .L_18)


	//   ....[0]....
.L_18:
        /*0070*/ 	.word	0x00000f90


	//   ....[1]....
        /*0074*/ 	.word	0x00001670


	//----- nvinfo : EIATTR_CRS_STACK_SIZE
	.align		4
.L_19:
        /*0078*/ 	.byte	0x04, 0x1e
        /*007a*/ 	.short	(.L_21 - .L_20)
.L_20:
        /*007c*/ 	.word	0x00000000


	//----- nvinfo : EIATTR_CBANK_PARAM_SIZE
	.align		4
.L_21:
        /*0080*/ 	.byte	0x03, 0x19
        /*0082*/ 	.short	0x001c


	//----- nvinfo : EIATTR_PARAM_CBANK
	.align		4
        /*0084*/ 	.byte	0x04, 0x0a
        /*0086*/ 	.short	(.L_23 - .L_22)
	.align		4
.L_22:
        /*0088*/ 	.word	index@(.nv.constant0._Z22histogram_range_kernelPKcPjjii)
        /*008c*/ 	.short	0x0380
        /*008e*/ 	.short	0x001c


	//----- nvinfo : EIATTR_SW_WAR
	.align		4
.L_23:
        /*0090*/ 	.byte	0x04, 0x36
        /*0092*/ 	.short	(.L_25 - .L_24)
.L_24:
        /*0094*/ 	.word	0x00000008
.L_25:


//--------------------- .nv.callgraph             --------------------------
	.section	.nv.callgraph,"",@"SHT_CUDA_CALLGRAPH"
	.align	4
	.sectionentsize	8
	.align		4
        /*0000*/ 	.word	0x00000000
	.align		4
        /*0004*/ 	.word	0xffffffff
	.align		4
        /*0008*/ 	.word	0x00000000
	.align		4
        /*000c*/ 	.word	0xfffffffe
	.align		4
        /*0010*/ 	.word	0x00000000
	.align		4
        /*0014*/ 	.word	0xfffffffd
	.align		4
        /*0018*/ 	.word	0x00000000
	.align		4
        /*001c*/ 	.word	0xfffffffc


//--------------------- .text._Z22histogram_range_kernelPKcPjjii --------------------------
	.section	.text._Z22histogram_range_kernelPKcPjjii,"ax",@progbits
	.align	128
        .global         _Z22histogram_range_kernelPKcPjjii
        .type           _Z22histogram_range_kernelPKcPjjii,@function
        .size           _Z22histogram_range_kernelPKcPjjii,(.L_x_34 - _Z22histogram_range_kernelPKcPjjii)
        .other          _Z22histogram_range_kernelPKcPjjii,@"STO_CUDA_ENTRY STV_DEFAULT"
_Z22histogram_range_kernelPKcPjjii:
.text._Z22histogram_range_kernelPKcPjjii:
[----:B------:R-:W-:Y:S08]  /*0000*/  LDC R1, c[0x0][0x37c] ;  /* 0x0000df00ff017b82 */ /* 0x000ff00000000800 */
[----:B------:R-:W0:Y:S01]  /*0010*/  LDC R0, c[0x0][0x360] ;  /* 0x0000d800ff007b82 */ /* 0x000e220000000800 */
[----:B------:R-:W1:Y:S01]  /*0020*/  LDCU UR4, c[0x0][0x398] ;  /* 0x00007300ff0477ac */ /* 0x000e620008000800 */
[----:B------:R-:W2:Y:S01]  /*0030*/  S2R R7, SR_TID.X ;  /* 0x0000000000077919 */ /* 0x000ea20000002100 */
[----:B------:R-:W-:Y:S05]  /*0040*/  BSSY.RECONVERGENT B0, `(.L_x_0) ;  /* 0x0000012000007945 */ /* 0x000fea0003800200 */
[----:B------:R-:W1:Y:S01]  /*0050*/  LDC R25, c[0x0][0x394] ;  /* 0x0000e500ff197b82 */ /* 0x000e620000000800 */
[----:B0-----:R-:W-:-:S02]  /*0060*/  SHF.R.U32.HI R23, RZ, 0x5, R0 ;  /* 0x00000005ff177819 */ /* 0x001fc40000011600 */
[----:B-1----:R-:W-:Y:S01]  /*0070*/  IADD3 R25, PT, PT, -R25, UR4, RZ ;  /* 0x0000000419197c10 */ /* 0x002fe2000fffe1ff */
[----:B--2---:R-:W-:-:S04]  /*0080*/  IMAD.MOV.U32 R20, RZ, RZ, R7 ;  /* 0x000000ffff147224 */ /* 0x004fc800078e0007 */
[----:B------:R-:W-:-:S04]  /*0090*/  IMAD R22, R25, R23, R23 ;  /* 0x0000001719167224 */ /* 0x000fc800078e0217 */
[----:B------:R-:W-:-:S05]  /*00a0*/  IMAD.SHL.U32 R2, R22, 0x20, RZ ;  /* 0x0000002016027824 */ /* 0x000fca00078e00ff */
[----:B------:R-:W-:-:S13]  /*00b0*/  ISETP.GE.U32.AND P0, PT, R7, R2, PT ;  /* 0x000000020700720c */ /* 0x000fda0003f06070 */
[----:B------:R-:W-:Y:S05]  /*00c0*/  @P0 BRA `(.L_x_1) ;  /* 0x0000000000240947 */ /* 0x000fea0003800000 */
[----:B------:R-:W0:Y:S01]  /*00d0*/  S2R R5, SR_CgaCtaId ;  /* 0x0000000000057919 */ /* 0x000e220000008800 */
[----:B------:R-:W-:Y:S01]  /*00e0*/  MOV R4, 0x400 ;  /* 0x0000040000047802 */ /* 0x000fe20000000f00 */
[----:B------:R-:W-:-:S03]  /*00f0*/  IMAD.MOV.U32 R3, RZ, RZ, R20 ;  /* 0x000000ffff037224 */ /* 0x000fc600078e0014 */
[----:B0-----:R-:W-:-:S07]  /*0100*/  LEA R4, R5, R4, 0x18 ;  /* 0x0000000405047211 */ /* 0x001fce00078ec0ff */
.L_x_2:
[----:B------:R-:W-:Y:S02]  /*0110*/  IMAD R5, R3, 0x4, R4 ;  /* 0x0000000403057824 */ /* 0x000fe400078e0204 */
[----:B------:R-:W-:-:S03]  /*0120*/  IMAD.IADD R3, R0, 0x1, R3 ;  /* 0x0000000100037824 */ /* 0x000fc600078e0203 */
[----:B------:R0:W-:Y:S02]  /*0130*/  STS [R5], RZ ;  /* 0x000000ff05007388 */ /* 0x0001e40000000800 */
[----:B------:R-:W-:-:S13]  /*0140*/  ISETP.GE.U32.AND P0, PT, R3, R2, PT ;  /* 0x000000020300720c */ /* 0x000fda0003f06070 */
[----:B0-----:R-:W-:Y:S05]  /*0150*/  @!P0 BRA `(.L_x_2) ;  /* 0xfffffffc00ec8947 */ /* 0x001fea000383ffff */
.L_x_1:
[----:B------:R-:W-:Y:S05]  /*0160*/  BSYNC.RECONVERGENT B0 ;  /* 0x0000000000007941 */ /* 0x000fea0003800200 */
.L_x_0:
[----:B------:R-:W0:Y:S01]  /*0170*/  S2UR UR4, SR_CTAID.X ;  /* 0x00000000000479c3 */ /* 0x000e220000002500 */
[----:B------:R-:W1:Y:S01]  /*0180*/  LDCU UR5, c[0x0][0x390] ;  /* 0x00007200ff0577ac */ /* 0x000e620008000800 */
[----:B------:R-:W-:Y:S01]  /*0190*/  IMAD.MOV.U32 R21, RZ, RZ, RZ ;  /* 0x000000ffff157224 */ /* 0x000fe200078e00ff */
[----:B------:R-:W-:Y:S01]  /*01a0*/  BSSY.RECONVERGENT B0, `(.L_x_3) ;  /* 0x00000b5000007945 */ /* 0x000fe20003800200 */
[----:B------:R-:W-:Y:S01]  /*01b0*/  VIADD R24, R25, 0x1 ;  /* 0x0000000119187836 */ /* 0x000fe20000000000 */
[----:B------:R-:W2:Y:S01]  /*01c0*/  LDCU.64 UR6, c[0x0][0x358] ;  /* 0x00006b00ff0677ac */ /* 0x000ea20008000a00 */
[----:B------:R-:W3:Y:S01]  /*01d0*/  LDCU UR10, c[0x0][0x394] ;  /* 0x00007280ff0a77ac */ /* 0x000ee20008000800 */
[----:B------:R-:W4:Y:S01]  /*01e0*/  LDCU.64 UR8, c[0x0][0x380] ;  /* 0x00007000ff0877ac */ /* 0x000f220008000a00 */
[----:B0-----:R-:W-:-:S04]  /*01f0*/  IMAD.WIDE.U32 R2, R0, UR4, R20 ;  /* 0x0000000400027c25 */ /* 0x001fc8000f8e0014 */
[C---:B------:R-:W-:Y:S01]  /*0200*/  IMAD.SHL.U32 R8, R2.reuse, 0x8, RZ ;  /* 0x0000000802087824 */ /* 0x040fe200078e00ff */
[----:B------:R-:W-:Y:S01]  /*0210*/  SHF.L.U64.HI R2, R2, 0x3, R3 ;  /* 0x0000000302027819 */ /* 0x000fe20000010203 */
[----:B------:R-:W-:Y:S03]  /*0220*/  BAR.SYNC.DEFER_BLOCKING 0x0 ;  /* 0x0000000000007b1d */ /* 0x000fe60000010000 */
[----:B-1----:R-:W-:-:S04]  /*0230*/  ISETP.GE.U32.AND P0, PT, R8, UR5, PT ;  /* 0x0000000508007c0c */ /* 0x002fc8000bf06070 */
[----:B------:R-:W-:-:S13]  /*0240*/  ISETP.GE.U32.AND.EX P0, PT, R2, RZ, PT, P0 ;  /* 0x000000ff0200720c */ /* 0x000fda0003f06100 */
[----:B--234-:R-:W-:Y:S05]  /*0250*/  @P0 BRA `(.L_x_4) ;  /* 0x0000000800a40947 */ /* 0x01cfea0003800000 */
[----:B------:R-:W0:Y:S01]  /*0260*/  LDCU UR4, c[0x0][0x370] ;  /* 0x00006e00ff0477ac */ /* 0x000e220008000800 */
[----:B------:R-:W1:Y:S01]  /*0270*/  LDC R6, c[0x0][0x390] ;  /* 0x0000e400ff067b82 */ /* 0x000e620000000800 */
[----:B------:R-:W-:Y:S01]  /*0280*/  IMAD.SHL.U32 R9, R7, 0x4, RZ ;  /* 0x0000000407097824 */ /* 0x000fe200078e00ff */
[----:B------:R-:W-:Y:S01]  /*0290*/  SHF.R.U32.HI R3, RZ, 0x5, R20 ;  /* 0x00000005ff037819 */ /* 0x000fe20000011614 */
[----:B------:R-:W-:Y:S02]  /*02a0*/  IMAD.MOV.U32 R7, RZ, RZ, R8 ;  /* 0x000000ffff077224 */ /* 0x000fe400078e0008 */
[----:B------:R-:W-:Y:S01]  /*02b0*/  IMAD.MOV.U32 R8, RZ, RZ, R2 ;  /* 0x000000ffff087224 */ /* 0x000fe200078e0002 */
[----:B------:R-:W-:Y:S01]  /*02c0*/  LOP3.LUT R9, R9, 0x7c, RZ, 0xe2, !PT ;  /* 0x0000007c09097812 */ /* 0x000fe200078ee2ff */
[----:B------:R-:W-:Y:S02]  /*02d0*/  IMAD R10, R24, R3, RZ ;  /* 0x00000003180a7224 */ /* 0x000fe400078e02ff */
[----:B0-----:R-:W-:Y:S01]  /*02e0*/  IMAD.WIDE.U32 R4, R0, UR4, RZ ;  /* 0x0000000400047c25 */ /* 0x001fe2000f8e00ff */
[----:B------:R-:W-:-:S03]  /*02f0*/  UMOV UR4, URZ ;  /* 0x000000ff00047c82 */ /* 0x000fc60008000000 */
[----:B------:R-:W-:-:S05]  /*0300*/  VIADD R11, R5, UR4 ;  /* 0x00000004050b7c36 */ /* 0x000fca0008000000 */
[----:B------:R-:W-:-:S07]  /*0310*/  SHF.L.U64.HI R11, R4, 0x3, R11 ;  /* 0x00000003040b7819 */ /* 0x000fce000001020b */
.L_x_21:
[C---:B------:R-:W-:Y:S01]  /*0320*/  IADD3 R15, P4, PT, R7.reuse, 0x1, RZ ;  /* 0x00000001070f7810 */ /* 0x040fe20007f9e0ff */
[----:B------:R-:W-:Y:S01]  /*0330*/  BSSY.RECONVERGENT B1, `(.L_x_5) ;  /* 0x000001f000017945 */ /* 0x000fe20003800200 */
[C---:B0-----:R-:W-:Y:S02]  /*0340*/  IADD3 R3, P2, PT, R7.reuse, 0x3, RZ ;  /* 0x0000000307037810 */ /* 0x041fe40007f5e0ff */
[C---:B-1234-:R-:W-:Y:S01]  /*0350*/  IADD3 R13, P1, PT, R7.reuse, 0x2, RZ ;  /* 0x00000002070d7810 */ /* 0x05efe20007f3e0ff */
[--C-:B------:R-:W-:Y:S01]  /*0360*/  IMAD.X R18, RZ, RZ, R8.reuse, P4 ;  /* 0x000000ffff127224 */ /* 0x100fe200020e0608 */
[C---:B-1----:R-:W-:Y:S01]  /*0370*/  ISETP.GE.U32.AND P4, PT, R7.reuse, R6, PT ;  /* 0x000000060700720c */ /* 0x042fe20003f86070 */
[----:B------:R-:W-:Y:S01]  /*0380*/  IMAD.X R21, RZ, RZ, R8, P2 ;  /* 0x000000ffff157224 */ /* 0x000fe200010e0608 */
[----:B------:R-:W-:Y:S02]  /*0390*/  IADD3 R2, P3, PT, R7, UR8, RZ ;  /* 0x0000000807027c10 */ /* 0x000fe4000ff7e0ff */
[----:B------:R-:W-:-:S02]  /*03a0*/  ISETP.GE.U32.AND.EX P4, PT, R8, RZ, PT, P4 ;  /* 0x000000ff0800720c */ /* 0x000fc40003f86140 */
[-C--:B------:R-:W-:Y:S02]  /*03b0*/  ISETP.GE.U32.AND P6, PT, R3, R6.reuse, PT ;  /* 0x000000060300720c */ /* 0x080fe40003fc6070 */
[----:B------:R-:W-:Y:S02]  /*03c0*/  ISETP.GE.U32.AND P0, PT, R13, R6, PT ;  /* 0x000000060d00720c */ /* 0x000fe40003f06070 */
[----:B------:R-:W-:Y:S02]  /*03d0*/  IADD3.X R3, PT, PT, R8, UR9, RZ, P3, !PT ;  /* 0x0000000908037c10 */ /* 0x000fe40009ffe4ff */
[----:B------:R-:W-:Y:S02]  /*03e0*/  IADD3 R13, P3, PT, R7, 0x4, RZ ;  /* 0x00000004070d7810 */ /* 0x000fe40007f7e0ff */
[----:B------:R-:W-:Y:S02]  /*03f0*/  IADD3.X R16, PT, PT, RZ, R8, RZ, P1, !PT ;  /* 0x00000008ff107210 */ /* 0x000fe40000ffe4ff */
[-C--:B------:R-:W-:Y:S01]  /*0400*/  ISETP.GE.U32.AND P5, PT, R15, R6.reuse, PT ;  /* 0x000000060f00720c */ /* 0x080fe20003fa6070 */
[----:B------:R-:W-:Y:S01]  /*0410*/  IMAD.X R19, RZ, RZ, R8, P3 ;  /* 0x000000ffff137224 */ /* 0x000fe200018e0608 */
[----:B------:R-:W-:-:S02]  /*0420*/  ISETP.GE.U32.AND P1, PT, R13, R6, PT ;  /* 0x000000060d00720c */ /* 0x000fc40003f26070 */
[C---:B------:R-:W-:Y:S02]  /*0430*/  IADD3 R15, P2, PT, R7.reuse, 0x5, RZ ;  /* 0x00000005070f7810 */ /* 0x040fe40007f5e0ff */
[----:B------:R-:W-:Y:S01]  /*0440*/  IADD3 R13, P3, PT, R7, 0x6, RZ ;  /* 0x00000006070d7810 */ /* 0x000fe20007f7e0ff */
[----:B------:R-:W-:-:S12]  /*0450*/  @P4 BRA `(.L_x_6) ;  /* 0x0000000000304947 */ /* 0x000fd80003800000 */
[----:B------:R-:W2:Y:S02]  /*0460*/  LDG.E.U8.CONSTANT R12, desc[UR6][R2.64] ;  /* 0x00000006020c7981 */ /* 0x000ea4000c1e9100 */
[----:B--2---:R-:W-:-:S05]  /*0470*/  VIADD R17, R12, -UR10 ;  /* 0x8000000a0c117c36 */ /* 0x004fca0008000000 */
[----:B------:R-:W-:-:S13]  /*0480*/  ISETP.GE.U32.AND P4, PT, R17, R24, PT ;  /* 0x000000181100720c */ /* 0x000fda0003f86070 */
[----:B------:R-:W-:Y:S05]  /*0490*/  @P4 BRA `(.L_x_6) ;  /* 0x0000000000204947 */ /* 0x000fea0003800000 */
[----:B------:R-:W0:Y:S01]  /*04a0*/  S2UR UR5, SR_CgaCtaId ;  /* 0x00000000000579c3 */ /* 0x000e220000008800 */
[----:B------:R-:W-:Y:S01]  /*04b0*/  UMOV UR4, 0x400 ;  /* 0x0000040000047882 */ /* 0x000fe20000000000 */
[----:B------:R-:W-:-:S04]  /*04c0*/  IMAD.IADD R12, R10, 0x1, R17 ;  /* 0x000000010a0c7824 */ /* 0x000fc800078e0211 */
[----:B------:R-:W-:Y:S01]  /*04d0*/  IMAD R12, R12, 0x80, R9 ;  /* 0x000000800c0c7824 */ /* 0x000fe200078e0209 */
[----:B0-----:R-:W-:-:S09]  /*04e0*/  ULEA UR4, UR5, UR4, 0x18 ;  /* 0x0000000405047291 */ /* 0x001fd2000f8ec0ff */
[----:B------:R-:W0:Y:S02]  /*04f0*/  LDS R14, [R12+UR4] ;  /* 0x000000040c0e7984 */ /* 0x000e240008000800 */
[----:B0-----:R-:W-:-:S05]  /*0500*/  VIADD R17, R14, 0x1 ;  /* 0x000000010e117836 */ /* 0x001fca0000000000 */
[----:B------:R0:W-:Y:S02]  /*0510*/  STS [R12+UR4], R17 ;  /* 0x000000110c007988 */ /* 0x0001e40008000804 */
.L_x_6:
[----:B------:R-:W-:Y:S05]  /*0520*/  BSYNC.RECONVERGENT B1 ;  /* 0x0000000000017941 */ /* 0x000fea0003800200 */
.L_x_5:
[----:B------:R-:W-:Y:S01]  /*0530*/  ISETP.GE.U32.AND.EX P5, PT, R18, RZ, PT, P5 ;  /* 0x000000ff1200720c */ /* 0x000fe20003fa6150 */
[--C-:B------:R-:W-:Y:S01]  /*0540*/  IMAD.X R26, RZ, RZ, R8.reuse, P2 ;  /* 0x000000ffff1a7224 */ /* 0x100fe200010e0608 */
[----:B0-----:R-:W-:Y:S01]  /*0550*/  IADD3 R17, P4, PT, R7, 0x7, RZ ;  /* 0x0000000707117810 */ /* 0x001fe20007f9e0ff */
[--C-:B------:R-:W-:Y:S01]  /*0560*/  IMAD.X R14, RZ, RZ, R8.reuse, P3 ;  /* 0x000000ffff0e7224 */ /* 0x100fe200018e0608 */
[-C--:B------:R-:W-:Y:S01]  /*0570*/  ISETP.GE.U32.AND P2, PT, R15, R6.reuse, PT ;  /* 0x000000060f00720c */ /* 0x080fe20003f46070 */
[----:B------:R-:W-:Y:S01]  /*0580*/  BSSY.RECONVERGENT B1, `(.L_x_7) ;  /* 0x0000017000017945 */ /* 0x000fe20003800200 */
[-C--:B------:R-:W-:Y:S01]  /*0590*/  ISETP.GE.U32.AND P3, PT, R13, R6.reuse, PT ;  /* 0x000000060d00720c */ /* 0x080fe20003f66070 */
[----:B------:R-:W-:Y:S01]  /*05a0*/  IMAD.X R12, RZ, RZ, R8, P4 ;  /* 0x000000ffff0c7224 */ /* 0x000fe200020e0608 */
[----:B------:R-:W-:Y:S02]  /*05b0*/  ISETP.GE.U32.AND P4, PT, R17, R6, PT ;  /* 0x000000061100720c */ /* 0x000fe40003f86070 */
[----:B------:R-:W-:-:S02]  /*05c0*/  ISETP.GE.U32.AND.EX P0, PT, R16, RZ, PT, P0 ;  /* 0x000000ff1000720c */ /* 0x000fc40003f06100 */
[----:B------:R-:W-:Y:S02]  /*05d0*/  ISETP.GE.U32.AND.EX P6, PT, R21, RZ, PT, P6 ;  /* 0x000000ff1500720c */ /* 0x000fe40003fc6160 */
[----:B------:R-:W-:Y:S02]  /*05e0*/  ISETP.GE.U32.AND.EX P1, PT, R19, RZ, PT, P1 ;  /* 0x000000ff1300720c */ /* 0x000fe40003f26110 */
[----:B------:R-:W-:Y:S02]  /*05f0*/  ISETP.GE.U32.AND.EX P2, PT, R26, RZ, PT, P2 ;  /* 0x000000ff1a00720c */ /* 0x000fe40003f46120 */
[----:B------:R-:W-:Y:S02]  /*0600*/  ISETP.GE.U32.AND.EX P3, PT, R14, RZ, PT, P3 ;  /* 0x000000ff0e00720c */ /* 0x000fe40003f66130 */
[----:B------:R-:W-:Y:S01]  /*0610*/  ISETP.GE.U32.AND.EX P4, PT, R12, RZ, PT, P4 ;  /* 0x000000ff0c00720c */ /* 0x000fe20003f86140 */
[----:B------:R-:W-:-:S12]  /*0620*/  @P5 BRA `(.L_x_8) ;  /* 0x0000000000305947 */ /* 0x000fd80003800000 */
[----:B------:R-:W2:Y:S02]  /*0630*/  LDG.E.U8.CONSTANT R12, desc[UR6][R2.64+0x1] ;  /* 0x00000106020c7981 */ /* 0x000ea4000c1e9100 */
[----:B--2---:R-:W-:-:S05]  /*0640*/  VIADD R13, R12, -UR10 ;  /* 0x8000000a0c0d7c36 */ /* 0x004fca0008000000 */
[----:B------:R-:W-:-:S13]  /*0650*/  ISETP.GE.U32.AND P5, PT, R13, R24, PT ;  /* 0x000000180d00720c */ /* 0x000fda0003fa6070 */
[----:B------:R-:W-:Y:S05]  /*0660*/  @P5 BRA `(.L_x_8) ;  /* 0x0000000000205947 */ /* 0x000fea0003800000 */
[----:B------:R-:W0:Y:S01]  /*0670*/  S2UR UR5, SR_CgaCtaId ;  /* 0x00000000000579c3 */ /* 0x000e220000008800 */
[----:B------:R-:W-:Y:S01]  /*0680*/  UMOV UR4, 0x400 ;  /* 0x0000040000047882 */ /* 0x000fe20000000000 */
[----:B------:R-:W-:-:S05]  /*0690*/  IMAD.IADD R12, R10, 0x1, R13 ;  /* 0x000000010a0c7824 */ /* 0x000fca00078e020d */
[----:B------:R-:W-:Y:S01]  /*06a0*/  LEA R12, R12, R9, 0x7 ;  /* 0x000000090c0c7211 */ /* 0x000fe200078e38ff */
[----:B0-----:R-:W-:-:S09]  /*06b0*/  ULEA UR4, UR5, UR4, 0x18 ;  /* 0x0000000405047291 */ /* 0x001fd2000f8ec0ff */
[----:B------:R-:W0:Y:S02]  /*06c0*/  LDS R13, [R12+UR4] ;  /* 0x000000040c0d7984 */ /* 0x000e240008000800 */
[----:B0-----:R-:W-:-:S05]  /*06d0*/  VIADD R13, R13, 0x1 ;  /* 0x000000010d0d7836 */ /* 0x001fca0000000000 */
[----:B------:R0:W-:Y:S02]  /*06e0*/  STS [R12+UR4], R13 ;  /* 0x0000000d0c007988 */ /* 0x0001e40008000804 */
.L_x_8:
[----:B------:R-:W-:Y:S05]  /*06f0*/  BSYNC.RECONVERGENT B1 ;  /* 0x0000000000017941 */ /* 0x000fea0003800200 */
.L_x_7:
[----:B------:R-:W-:Y:S04]  /*0700*/  BSSY.RECONVERGENT B1, `(.L_x_9) ;  /* 0x000000e000017945 */ /* 0x000fe80003800200 */
[----:B------:R-:W-:Y:S05]  /*0710*/  @P0 BRA `(.L_x_10) ;  /* 0x0000000000300947 */ /* 0x000fea0003800000 */
[----:B0-----:R-:W2:Y:S02]  /*0720*/  LDG.E.U8.CONSTANT R12, desc[UR6][R2.64+0x2] ;  /* 0x00000206020c7981 */ /* 0x001ea4000c1e9100 */
        /* <DEDUP_REMOVED lines=11> */
.L_x_10:
[----:B------:R-:W-:Y:S05]  /*07e0*/  BSYNC.RECONVERGENT B1 ;  /* 0x0000000000017941 */ /* 0x000fea0003800200 */
.L_x_9:
[----:B------:R-:W-:Y:S04]  /*07f0*/  BSSY.RECONVERGENT B1, `(.L_x_11) ;  /* 0x000000e000017945 */ /* 0x000fe80003800200 */
[----:B------:R-:W-:Y:S05]  /*0800*/  @P6 BRA `(.L_x_12) ;  /* 0x0000000000306947 */ /* 0x000fea0003800000 */
[----:B01----:R-:W2:Y:S02]  /*0810*/  LDG.E.U8.CONSTANT R12, desc[UR6][R2.64+0x3] ;  /* 0x00000306020c7981 */ /* 0x003ea4000c1e9100 */
        /* <DEDUP_REMOVED lines=11> */
.L_x_12:
[----:B------:R-:W-:Y:S05]  /*08d0*/  BSYNC.RECONVERGENT B1 ;  /* 0x0000000000017941 */ /* 0x000fea0003800200 */
.L_x_11:
[----:B------:R-:W-:Y:S04]  /*08e0*/  BSSY.RECONVERGENT B1, `(.L_x_13) ;  /* 0x000000e000017945 */ /* 0x000fe80003800200 */
[----:B------:R-:W-:Y:S05]  /*08f0*/  @P1 BRA `(.L_x_14) ;  /* 0x0000000000301947 */ /* 0x000fea0003800000 */
[----:B012---:R-:W2:Y:S02]  /*0900*/  LDG.E.U8.CONSTANT R12, desc[UR6][R2.64+0x4] ;  /* 0x00000406020c7981 */ /* 0x007ea4000c1e9100 */
        /* <DEDUP_REMOVED lines=11> */
.L_x_14:
[----:B------:R-:W-:Y:S05]  /*09c0*/  BSYNC.RECONVERGENT B1 ;  /* 0x0000000000017941 */ /* 0x000fea0003800200 */
.L_x_13:
[----:B------:R-:W-:Y:S04]  /*09d0*/  BSSY.RECONVERGENT B1, `(.L_x_15) ;  /* 0x000000e000017945 */ /* 0x000fe80003800200 */
[----:B------:R-:W-:Y:S05]  /*09e0*/  @P2 BRA `(.L_x_16) ;  /* 0x0000000000302947 */ /* 0x000fea0003800000 */
[----:B0123--:R-:W2:Y:S02]  /*09f0*/  LDG.E.U8.CONSTANT R12, desc[UR6][R2.64+0x5] ;  /* 0x00000506020c7981 */ /* 0x00fea4000c1e9100 */
        /* <DEDUP_REMOVED lines=11> */
.L_x_16:
[----:B------:R-:W-:Y:S05]  /*0ab0*/  BSYNC.RECONVERGENT B1 ;  /* 0x0000000000017941 */ /* 0x000fea0003800200 */
.L_x_15:
[----:B------:R-:W-:Y:S04]  /*0ac0*/  BSSY.RECONVERGENT B1, `(.L_x_17) ;  /* 0x000000e000017945 */ /* 0x000fe80003800200 */
[----:B------:R-:W-:Y:S05]  /*0ad0*/  @P3 BRA `(.L_x_18) ;  /* 0x0000000000303947 */ /* 0x000fea0003800000 */
[----:B01234-:R-:W2:Y:S02]  /*0ae0*/  LDG.E.U8.CONSTANT R12, desc[UR6][R2.64+0x6] ;  /* 0x00000606020c7981 */ /* 0x01fea4000c1e9100 */
        /* <DEDUP_REMOVED lines=11> */
.L_x_18:
[----:B------:R-:W-:Y:S05]  /*0ba0*/  BSYNC.RECONVERGENT B1 ;  /* 0x0000000000017941 */ /* 0x000fea0003800200 */
.L_x_17:
[----:B------:R-:W-:Y:S04]  /*0bb0*/  BSSY.RECONVERGENT B1, `(.L_x_19) ;  /* 0x000000e000017945 */ /* 0x000fe80003800200 */
[----:B------:R-:W-:Y:S05]  /*0bc0*/  @P4 BRA `(.L_x_20) ;  /* 0x0000000000304947 */ /* 0x000fea0003800000 */
[----:B------:R-:W0:Y:S02]  /*0bd0*/  LDG.E.U8.CONSTANT R2, desc[UR6][R2.64+0x7] ;  /* 0x0000070602027981 */ /* 0x000e24000c1e9100 */
[----:B01234-:R-:W-:-:S05]  /*0be0*/  VIADD R13, R2, -UR10 ;  /* 0x8000000a020d7c36 */ /* 0x01ffca0008000000 */
        /* <DEDUP_REMOVED lines=10> */
.L_x_20:
[----:B------:R-:W-:Y:S05]  /*0c90*/  BSYNC.RECONVERGENT B1 ;  /* 0x0000000000017941 */ /* 0x000fea0003800200 */
.L_x_19:
[----:B------:R-:W-:-:S05]  /*0ca0*/  LEA R7, P0, R4, R7, 0x3 ;  /* 0x0000000704077211 */ /* 0x000fca00078018ff */
[----:B------:R-:W-:Y:S01]  /*0cb0*/  IMAD.X R8, R8, 0x1, R11, P0 ;  /* 0x0000000108087824 */ /* 0x000fe200000e060b */
[----:B------:R-:W-:-:S04]  /*0cc0*/  ISETP.GE.U32.AND P0, PT, R7, R6, PT ;  /* 0x000000060700720c */ /* 0x000fc80003f06070 */
[----:B------:R-:W-:-:S13]  /*0cd0*/  ISETP.GE.U32.AND.EX P0, PT, R8, RZ, PT, P0 ;  /* 0x000000ff0800720c */ /* 0x000fda0003f06100 */
[----:B------:R-:W-:Y:S05]  /*0ce0*/  @!P0 BRA `(.L_x_21) ;  /* 0xfffffff4008c8947 */ /* 0x000fea000383ffff */
.L_x_4:
[----:B------:R-:W-:Y:S05]  /*0cf0*/  BSYNC.RECONVERGENT B0 ;  /* 0x0000000000007941 */ /* 0x000fea0003800200 */
.L_x_3:
[----:B------:R-:W-:Y:S01]  /*0d00*/  BAR.SYNC.DEFER_BLOCKING 0x0 ;  /* 0x0000000000007b1d */ /* 0x000fe20000010000 */
[C---:B------:R-:W-:Y:S02]  /*0d10*/  ISETP.GE.AND P0, PT, R20.reuse, R22, PT ;  /* 0x000000161400720c */ /* 0x040fe40003f06270 */
[----:B------:R-:W-:-:S03]  /*0d20*/  ISETP.GT.AND P1, PT, R20, R25, PT ;  /* 0x000000191400720c */ /* 0x000fc60003f24270 */
[----:B------:R-:W-:Y:S08]  /*0d30*/  BSSY.RECONVERGENT B0, `(.L_x_22) ;  /* 0x0000024000007945 */ /* 0x000ff00003800200 */
[----:B------:R-:W-:Y:S05]  /*0d40*/  @P0 BRA `(.L_x_23) ;  /* 0x0000000000880947 */ /* 0x000fea0003800000 */
[----:B0-----:R-:W0:Y:S01]  /*0d50*/  S2R R3, SR_CgaCtaId ;  /* 0x0000000000037919 */ /* 0x001e220000008800 */
[----:B------:R-:W-:Y:S01]  /*0d60*/  MOV R2, 0x400 ;  /* 0x0000040000027802 */ /* 0x000fe20000000f00 */
[----:B------:R-:W-:-:S03]  /*0d70*/  IMAD.MOV.U32 R21, RZ, RZ, R20 ;  /* 0x000000ffff157224 */ /* 0x000fc600078e0014 */
[----:B0-----:R-:W-:-:S07]  /*0d80*/  LEA R2, R3, R2, 0x18 ;  /* 0x0000000203027211 */ /* 0x001fce00078ec0ff */
.L_x_24:
[----:B0-----:R-:W-:Y:S02]  /*0d90*/  IMAD.SHL.U32 R3, R21, 0x20, RZ ;  /* 0x0000002015037824 */ /* 0x001fe400078e00ff */
[----:B------:R-:W-:Y:S02]  /*0da0*/  IMAD.IADD R21, R0, 0x1, R21 ;  /* 0x0000000100157824 */ /* 0x000fe400078e0215 */
[----:B------:R-:W-:-:S03]  /*0db0*/  IMAD R3, R3, 0x4, R2 ;  /* 0x0000000403037824 */ /* 0x000fc600078e0202 */
[----:B------:R-:W-:Y:S02]  /*0dc0*/  ISETP.GE.AND P0, PT, R21, R22, PT ;  /* 0x000000161500720c */ /* 0x000fe40003f06270 */
[----:B------:R-:W0:Y:S04]  /*0dd0*/  LDS.128 R4, [R3] ;  /* 0x0000000003047984 */ /* 0x000e280000000c00 */
[----:B------:R-:W5:Y:S04]  /*0de0*/  LDS.128 R16, [R3+0x10] ;  /* 0x0000100003107984 */ /* 0x000f680000000c00 */
[----:B------:R-:W5:Y:S04]  /*0df0*/  LDS.128 R8, [R3+0x20] ;  /* 0x0000200003087984 */ /* 0x000f680000000c00 */
[----:B-1234-:R-:W1:Y:S01]  /*0e00*/  LDS.128 R12, [R3+0x30] ;  /* 0x00003000030c7984 */ /* 0x01ee620000000c00 */
[----:B0-----:R-:W-:-:S04]  /*0e10*/  IADD3 R4, PT, PT, R6, R5, R4 ;  /* 0x0000000506047210 */ /* 0x001fc80007ffe004 */
[----:B-----5:R-:W-:Y:S02]  /*0e20*/  IADD3 R16, PT, PT, R16, R7, R4 ;  /* 0x0000000710107210 */ /* 0x020fe40007ffe004 */
[----:B------:R-:W0:Y:S02]  /*0e30*/  LDS.128 R4, [R3+0x40] ;  /* 0x0000400003047984 */ /* 0x000e240000000c00 */
[----:B------:R-:W-:-:S04]  /*0e40*/  IADD3 R16, PT, PT, R18, R17, R16 ;  /* 0x0000001112107210 */ /* 0x000fc80007ffe010 */
[----:B------:R-:W-:Y:S02]  /*0e50*/  IADD3 R8, PT, PT, R8, R19, R16 ;  /* 0x0000001308087210 */ /* 0x000fe40007ffe010 */
[----:B------:R-:W2:Y:S02]  /*0e60*/  LDS.128 R16, [R3+0x50] ;  /* 0x0000500003107984 */ /* 0x000ea40000000c00 */
[----:B------:R-:W-:-:S04]  /*0e70*/  IADD3 R8, PT, PT, R10, R9, R8 ;  /* 0x000000090a087210 */ /* 0x000fc80007ffe008 */
[----:B-1----:R-:W-:Y:S02]  /*0e80*/  IADD3 R12, PT, PT, R12, R11, R8 ;  /* 0x0000000b0c0c7210 */ /* 0x002fe40007ffe008 */
[----:B------:R-:W1:Y:S02]  /*0e90*/  LDS.128 R8, [R3+0x60] ;  /* 0x0000600003087984 */ /* 0x000e640000000c00 */
[----:B------:R-:W-:-:S04]  /*0ea0*/  IADD3 R12, PT, PT, R14, R13, R12 ;  /* 0x0000000d0e0c7210 */ /* 0x000fc80007ffe00c */
[----:B0-----:R-:W-:Y:S02]  /*0eb0*/  IADD3 R4, PT, PT, R4, R15, R12 ;  /* 0x0000000f04047210 */ /* 0x001fe40007ffe00c */
[----:B------:R-:W0:Y:S02]  /*0ec0*/  LDS.128 R12, [R3+0x70] ;  /* 0x00007000030c7984 */ /* 0x000e240000000c00 */
[----:B------:R-:W-:-:S04]  /*0ed0*/  IADD3 R4, PT, PT, R6, R5, R4 ;  /* 0x0000000506047210 */ /* 0x000fc80007ffe004 */
[----:B--2---:R-:W-:-:S04]  /*0ee0*/  IADD3 R4, PT, PT, R16, R7, R4 ;  /* 0x0000000710047210 */ /* 0x004fc80007ffe004 */
[----:B------:R-:W-:-:S04]  /*0ef0*/  IADD3 R4, PT, PT, R18, R17, R4 ;  /* 0x0000001112047210 */ /* 0x000fc80007ffe004 */
[----:B-1----:R-:W-:-:S04]  /*0f00*/  IADD3 R4, PT, PT, R8, R19, R4 ;  /* 0x0000001308047210 */ /* 0x002fc80007ffe004 */
[----:B------:R-:W-:-:S04]  /*0f10*/  IADD3 R4, PT, PT, R10, R9, R4 ;  /* 0x000000090a047210 */ /* 0x000fc80007ffe004 */
[----:B0-----:R-:W-:-:S04]  /*0f20*/  IADD3 R4, PT, PT, R12, R11, R4 ;  /* 0x0000000b0c047210 */ /* 0x001fc80007ffe004 */
[----:B------:R-:W-:-:S05]  /*0f30*/  IADD3 R4, PT, PT, R14, R13, R4 ;  /* 0x0000000d0e047210 */ /* 0x000fca0007ffe004 */
[----:B------:R-:W-:-:S05]  /*0f40*/  IMAD.IADD R4, R15, 0x1, R4 ;  /* 0x000000010f047824 */ /* 0x000fca00078e0204 */
[----:B------:R0:W-:Y:S01]  /*0f50*/  STS [R3], R4 ;  /* 0x0000000403007388 */ /* 0x0001e20000000800 */
[----:B------:R-:W-:Y:S05]  /*0f60*/  @!P0 BRA `(.L_x_24) ;  /* 0xfffffffc00888947 */ /* 0x000fea000383ffff */
.L_x_23:
[----:B------:R-:W-:Y:S05]  /*0f70*/  BSYNC.RECONVERGENT B0 ;  /* 0x0000000000007941 */ /* 0x000fea0003800200 */
.L_x_22:
[----:B------:R-:W-:Y:S06]  /*0f80*/  BAR.SYNC.DEFER_BLOCKING 0x0 ;  /* 0x0000000000007b1d */ /* 0x000fec0000010000 */
[----:B------:R-:W-:Y:S05]  /*0f90*/  @P1 EXIT ;  /* 0x000000000000194d */ /* 0x000fea0003800000 */
[C---:B0-----:R-:W-:Y:S01]  /*0fa0*/  LOP3.LUT R2, R23.reuse, 0x7, RZ, 0xc0, !PT ;  /* 0x0000000717027812 */ /* 0x041fe200078ec0ff */
[----:B------:R-:W-:Y:S01]  /*0fb0*/  VIADD R3, R23, 0xffffffff ;  /* 0xffffffff17037836 */ /* 0x000fe20000000000 */
[----:B------:R-:W-:-:S03]  /*0fc0*/  LOP3.LUT R14, R0, 0x60, RZ, 0xc0, !PT ;  /* 0x00000060000e7812 */ /* 0x000fc600078ec0ff */
[----:B------:R-:W-:Y:S01]  /*0fd0*/  VIADD R2, R2, 0xffffffff ;  /* 0xffffffff02027836 */ /* 0x000fe20000000000 */
[----:B------:R-:W-:Y:S02]  /*0fe0*/  ISETP.GE.U32.AND P1, PT, R3, 0x7, PT ;  /* 0x000000070300780c */ /* 0x000fe40003f26070 */
[C---:B------:R-:W-:Y:S02]  /*0ff0*/  LOP3.LUT R3, R23.reuse, 0x7fffff8, RZ, 0xc0, !PT ;  /* 0x07fffff817037812 */ /* 0x040fe400078ec0ff */
[----:B------:R-:W-:Y:S01]  /*1000*/  ISETP.GE.U32.AND P0, PT, R2, 0x3, PT ;  /* 0x000000030200780c */ /* 0x000fe20003f06070 */
[----:B------:R-:W-:Y:S01]  /*1010*/  IMAD.SHL.U32 R2, R24, 0x20, RZ ;  /* 0x0000002018027824 */ /* 0x000fe200078e00ff */
[----:B------:R-:W-:Y:S01]  /*1020*/  LOP3.LUT R23, R23, 0x38, RZ, 0xc0, !PT ;  /* 0x0000003817177812 */ /* 0x000fe200078ec0ff */
[----:B------:R-:W-:-:S10]  /*1030*/  IMAD.MOV R3, RZ, RZ, -R3 ;  /* 0x000000ffff037224 */ /* 0x000fd400078e0a03 */
.L_x_32:
[----:B------:R-:W-:Y:S01]  /*1040*/  ISETP.GE.U32.AND P2, PT, R0, 0x20, PT ;  /* 0x000000200000780c */ /* 0x000fe20003f46070 */
[----:B0-----:R-:W-:-:S12]  /*1050*/  HFMA2 R4, -RZ, RZ, 0, 0 ;  /* 0x00000000ff047431 */ /* 0x001fd800000001ff */
[----:B------:R-:W-:Y:S05]  /*1060*/  @!P2 BRA `(.L_x_25) ;  /* 0x000000040058a947 */ /* 0x000fea0003800000 */
[----:B------:R-:W-:Y:S02]  /*1070*/  IMAD.SHL.U32 R5, R20, 0x20, RZ ;  /* 0x0000002014057824 */ /* 0x000fe400078e00ff */
[----:B------:R-:W-:Y:S02]  /*1080*/  IMAD.MOV.U32 R6, RZ, RZ, RZ ;  /* 0x000000ffff067224 */ /* 0x000fe400078e00ff */
[----:B------:R-:W-:Y:S01]  /*1090*/  IMAD.MOV.U32 R4, RZ, RZ, RZ ;  /* 0x000000ffff047224 */ /* 0x000fe200078e00ff */
[----:B------:R-:W-:Y:S06]  /*10a0*/  @!P1 BRA `(.L_x_26) ;  /* 0x00000000009c9947 */ /* 0x000fec0003800000 */
[----:B------:R-:W0:Y:S01]  /*10b0*/  S2R R4, SR_CgaCtaId ;  /* 0x0000000000047919 */ /* 0x000e220000008800 */
[----:B------:R-:W-:Y:S01]  /*10c0*/  MOV R9, 0x400 ;  /* 0x0000040000097802 */ /* 0x000fe20000000f00 */
[----:B------:R-:W-:Y:S02]  /*10d0*/  IMAD.MOV.U32 R6, RZ, RZ, RZ ;  /* 0x000000ffff067224 */ /* 0x000fe400078e00ff */
[----:B------:R-:W-:Y:S01]  /*10e0*/  IMAD.MOV.U32 R8, RZ, RZ, R3 ;  /* 0x000000ffff087224 */ /* 0x000fe200078e0003 */
[----:B0-----:R-:W-:Y:S01]  /*10f0*/  LEA R9, R4, R9, 0x18 ;  /* 0x0000000904097211 */ /* 0x001fe200078ec0ff */
[----:B------:R-:W-:-:S04]  /*1100*/  IMAD.MOV.U32 R4, RZ, RZ, RZ ;  /* 0x000000ffff047224 */ /* 0x000fc800078e00ff */
[----:B------:R-:W-:-:S07]  /*1110*/  IMAD R7, R20, 0x80, R9 ;  /* 0x0000008014077824 */ /* 0x000fce00078e0209 */
.L_x_27:
[----:B------:R-:W-:Y:S01]  /*1120*/  IMAD R10, R2, R6, R5 ;  /* 0x00000006020a7224 */ /* 0x000fe200078e0205 */
[----:B------:R0:W-:Y:S01]  /*1130*/  LDS R11, [R7] ;  /* 0x00000000070b7984 */ /* 0x0001e20000000800 */
[----:B------:R-:W-:Y:S02]  /*1140*/  VIADD R8, R8, 0x8 ;  /* 0x0000000808087836 */ /* 0x000fe40000000000 */
[----:B------:R-:W-:Y:S02]  /*1150*/  IMAD R10, R10, 0x4, R9 ;  /* 0x000000040a0a7824 */ /* 0x000fe400078e0209 */
[----:B------:R-:W-:Y:S01]  /*1160*/  VIADD R6, R6, 0x8 ;  /* 0x0000000806067836 */ /* 0x000fe20000000000 */
[----:B------:R-:W-:Y:S01]  /*1170*/  ISETP.NE.AND P2, PT, R8, RZ, PT ;  /* 0x000000ff0800720c */ /* 0x000fe20003f45270 */
[--C-:B-1234-:R-:W-:Y:S02]  /*1180*/  IMAD R12, R24, 0x100, R10.reuse ;  /* 0x00000100180c7824 */ /* 0x11efe400078e020a */
[----:B------:R-:W-:-:S02]  /*1190*/  IMAD R19, R25, 0x80, R10 ;  /* 0x0000008019137824 */ /* 0x000fc400078e020a */
[C---:B------:R-:W-:Y:S02]  /*11a0*/  IMAD R13, R24.reuse, 0x80, R12 ;  /* 0x00000080180d7824 */ /* 0x040fe400078e020c */
[C---:B------:R-:W-:Y:S02]  /*11b0*/  IMAD R21, R25.reuse, 0x100, R10 ;  /* 0x0000010019157824 */ /* 0x040fe400078e020a */
[C---:B------:R-:W-:Y:S01]  /*11c0*/  IMAD R22, R25.reuse, 0x80, R12 ;  /* 0x0000008019167824 */ /* 0x040fe200078e020c */
[C---:B------:R-:W-:Y:S01]  /*11d0*/  LEA R15, R24.reuse, R13, 0x7 ;  /* 0x0000000d180f7211 */ /* 0x040fe200078e38ff */
[----:B------:R-:W1:Y:S01]  /*11e0*/  LDS R10, [R19+0x80] ;  /* 0x00008000130a7984 */ /* 0x000e620000000800 */
[----:B------:R-:W-:Y:S02]  /*11f0*/  IMAD R16, R25, 0x80, R13 ;  /* 0x0000008019107824 */ /* 0x000fe400078e020d */
[C---:B0-----:R-:W-:Y:S01]  /*1200*/  IMAD R7, R24.reuse, 0x400, R7 ;  /* 0x0000040018077824 */ /* 0x041fe200078e0207 */
[----:B------:R-:W-:Y:S01]  /*1210*/  LDS R12, [R21+0x100] ;  /* 0x00010000150c7984 */ /* 0x000fe20000000800 */
[----:B------:R-:W-:-:S02]  /*1220*/  IMAD R17, R24, 0x80, R15 ;  /* 0x0000008018117824 */ /* 0x000fc400078e020f */
[C---:B------:R-:W-:Y:S01]  /*1230*/  IMAD R15, R25.reuse, 0x80, R15 ;  /* 0x00000080190f7824 */ /* 0x040fe200078e020f */
[----:B------:R-:W0:Y:S01]  /*1240*/  LDS R13, [R22+0x80] ;  /* 0x00008000160d7984 */ /* 0x000e220000000800 */
[--C-:B------:R-:W-:Y:S02]  /*1250*/  IMAD R18, R24, 0x80, R17.reuse ;  /* 0x0000008018127824 */ /* 0x100fe400078e0211 */
[C---:B------:R-:W-:Y:S01]  /*1260*/  IMAD R26, R25.reuse, 0x80, R17 ;  /* 0x00000080191a7824 */ /* 0x040fe200078e0211 */
[----:B------:R-:W-:Y:S01]  /*1270*/  LDS R16, [R16+0x80] ;  /* 0x0000800010107984 */ /* 0x000fe20000000800 */
[----:B------:R-:W-:-:S03]  /*1280*/  IMAD R17, R25, 0x80, R18 ;  /* 0x0000008019117824 */ /* 0x000fc600078e0212 */
[----:B------:R-:W2:Y:S04]  /*1290*/  LDS R15, [R15+0x80] ;  /* 0x000080000f0f7984 */ /* 0x000ea80000000800 */
[----:B------:R-:W-:Y:S04]  /*12a0*/  LDS R18, [R26+0x80] ;  /* 0x000080001a127984 */ /* 0x000fe80000000800 */
[----:B------:R-:W3:Y:S01]  /*12b0*/  LDS R17, [R17+0x80] ;  /* 0x0000800011117984 */ /* 0x000ee20000000800 */
[----:B-1----:R-:W-:-:S04]  /*12c0*/  IADD3 R11, PT, PT, R10, R11, R4 ;  /* 0x0000000b0a0b7210 */ /* 0x002fc80007ffe004 */
[----:B0-----:R-:W-:-:S04]  /*12d0*/  IADD3 R11, PT, PT, R13, R12, R11 ;  /* 0x0000000c0d0b7210 */ /* 0x001fc80007ffe00b */
[----:B--2---:R-:W-:-:S04]  /*12e0*/  IADD3 R11, PT, PT, R15, R16, R11 ;  /* 0x000000100f0b7210 */ /* 0x004fc80007ffe00b */
[----:B---3--:R-:W-:Y:S01]  /*12f0*/  IADD3 R4, PT, PT, R17, R18, R11 ;  /* 0x0000001211047210 */ /* 0x008fe20007ffe00b */
[----:B------:R-:W-:Y:S06]  /*1300*/  @P2 BRA `(.L_x_27) ;  /* 0xfffffffc00842947 */ /* 0x000fec000383ffff */
[----:B------:R-:W-:-:S07]  /*1310*/  MOV R6, R23 ;  /* 0x0000001700067202 */ /* 0x000fce0000000f00 */
.L_x_26:
[----:B------:R-:W-:-:S13]  /*1320*/  LOP3.LUT P2, RZ, R0, 0xe0, RZ, 0xc0, !PT ;  /* 0x000000e000ff7812 */ /* 0x000fda000784c0ff */
[----:B------:R-:W-:Y:S05]  /*1330*/  @!P2 BRA `(.L_x_25) ;  /* 0x0000000000a4a947 */ /* 0x000fea0003800000 */
[----:B------:R-:W-:Y:S01]  /*1340*/  ISETP.NE.AND P2, PT, R14, RZ, PT ;  /* 0x000000ff0e00720c */ /* 0x000fe20003f45270 */
[----:B------:R-:W-:-:S12]  /*1350*/  @!P0 BRA `(.L_x_28) ;  /* 0x0000000000448947 */ /* 0x000fd80003800000 */
[----:B------:R-:W0:Y:S01]  /*1360*/  S2UR UR5, SR_CgaCtaId ;  /* 0x00000000000579c3 */ /* 0x000e220000008800 */
[----:B------:R-:W-:Y:S01]  /*1370*/  UMOV UR4, 0x400 ;  /* 0x0000040000047882 */ /* 0x000fe20000000000 */
[----:B------:R-:W-:Y:S02]  /*1380*/  IMAD R7, R2, R6, R5 ;  /* 0x0000000602077224 */ /* 0x000fe400078e0205 */
[----:B------:R-:W-:Y:S01]  /*1390*/  VIADD R6, R6, 0x4 ;  /* 0x0000000406067836 */ /* 0x000fe20000000000 */
[----:B0-----:R-:W-:-:S06]  /*13a0*/  ULEA UR4, UR5, UR4, 0x18 ;  /* 0x0000000405047291 */ /* 0x001fcc000f8ec0ff */
[----:B------:R-:W-:-:S05]  /*13b0*/  LEA R7, R7, UR4, 0x2 ;  /* 0x0000000407077c11 */ /* 0x000fca000f8e10ff */
[C-C-:B------:R-:W-:Y:S02]  /*13c0*/  IMAD R8, R24.reuse, 0x80, R7.reuse ;  /* 0x0000008018087824 */ /* 0x140fe400078e0207 */
[C---:B------:R-:W-:Y:S02]  /*13d0*/  IMAD R11, R25.reuse, 0x80, R7 ;  /* 0x00000080190b7824 */ /* 0x040fe400078e0207 */
[--C-:B------:R-:W-:Y:S01]  /*13e0*/  IMAD R10, R24, 0x80, R8.reuse ;  /* 0x00000080180a7824 */ /* 0x100fe200078e0208 */
[----:B------:R-:W-:Y:S01]  /*13f0*/  LDS R7, [R7] ;  /* 0x0000000007077984 */ /* 0x000fe20000000800 */
[C---:B------:R-:W-:Y:S02]  /*1400*/  IMAD R9, R25.reuse, 0x80, R8 ;  /* 0x0000008019097824 */ /* 0x040fe400078e0208 */
[----:B------:R-:W-:Y:S01]  /*1410*/  IMAD R10, R25, 0x80, R10 ;  /* 0x00000080190a7824 */ /* 0x000fe200078e020a */
[----:B------:R-:W0:Y:S04]  /*1420*/  LDS R8, [R11+0x80] ;  /* 0x000080000b087984 */ /* 0x000e280000000800 */
[----:B------:R-:W-:Y:S04]  /*1430*/  LDS R9, [R9+0x80] ;  /* 0x0000800009097984 */ /* 0x000fe80000000800 */
[----:B------:R-:W5:Y:S01]  /*1440*/  LDS R10, [R10+0x80] ;  /* 0x000080000a0a7984 */ /* 0x000f620000000800 */
[----:B0-----:R-:W-:-:S04]  /*1450*/  IADD3 R4, PT, PT, R8, R7, R4 ;  /* 0x0000000708047210 */ /* 0x001fc80007ffe004 */
[----:B-----5:R-:W-:-:S07]  /*1460*/  IADD3 R4, PT, PT, R10, R9, R4 ;  /* 0x000000090a047210 */ /* 0x020fce0007ffe004 */
.L_x_28:
[----:B------:R-:W-:Y:S05]  /*1470*/  @!P2 BRA `(.L_x_25) ;  /* 0x000000000054a947 */ /* 0x000fea0003800000 */
[----:B------:R-:W-:Y:S02]  /*1480*/  ISETP.NE.AND P2, PT, R14, 0x20, PT ;  /* 0x000000200e00780c */ /* 0x000fe40003f45270 */
[----:B------:R-:W-:-:S11]  /*1490*/  LOP3.LUT P3, RZ, R0, 0x20, RZ, 0xc0, !PT ;  /* 0x0000002000ff7812 */ /* 0x000fd6000786c0ff */
[----:B------:R-:W-:Y:S05]  /*14a0*/  @!P2 BRA `(.L_x_29) ;  /* 0x000000000028a947 */ /* 0x000fea0003800000 */
[----:B------:R-:W0:Y:S01]  /*14b0*/  S2UR UR5, SR_CgaCtaId ;  /* 0x00000000000579c3 */ /* 0x000e220000008800 */
[----:B------:R-:W-:Y:S01]  /*14c0*/  UMOV UR4, 0x400 ;  /* 0x0000040000047882 */ /* 0x000fe20000000000 */
[----:B------:R-:W-:Y:S02]  /*14d0*/  IMAD R7, R2, R6, R5 ;  /* 0x0000000602077224 */ /* 0x000fe400078e0205 */
[----:B------:R-:W-:Y:S01]  /*14e0*/  VIADD R6, R6, 0x2 ;  /* 0x0000000206067836 */ /* 0x000fe20000000000 */
[----:B0-----:R-:W-:-:S06]  /*14f0*/  ULEA UR4, UR5, UR4, 0x18 ;  /* 0x0000000405047291 */ /* 0x001fcc000f8ec0ff */
[----:B------:R-:W-:-:S05]  /*1500*/  LEA R8, R7, UR4, 0x2 ;  /* 0x0000000407087c11 */ /* 0x000fca000f8e10ff */
[----:B------:R-:W-:Y:S01]  /*1510*/  IMAD R9, R25, 0x80, R8 ;  /* 0x0000008019097824 */ /* 0x000fe200078e0208 */
[----:B------:R-:W-:Y:S05]  /*1520*/  LDS R7, [R8] ;  /* 0x0000000008077984 */ /* 0x000fea0000000800 */
[----:B------:R-:W0:Y:S02]  /*1530*/  LDS R9, [R9+0x80] ;  /* 0x0000800009097984 */ /* 0x000e240000000800 */
[----:B0-----:R-:W-:-:S07]  /*1540*/  IADD3 R4, PT, PT, R9, R7, R4 ;  /* 0x0000000709047210 */ /* 0x001fce0007ffe004 */
.L_x_29:
[----:B------:R-:W-:Y:S05]  /*1550*/  @!P3 BRA `(.L_x_25) ;  /* 0x00000000001cb947 */ /* 0x000fea0003800000 */
[----:B------:R-:W0:Y:S01]  /*1560*/  S2UR UR5, SR_CgaCtaId ;  /* 0x00000000000579c3 */ /* 0x000e220000008800 */
[----:B------:R-:W-:Y:S01]  /*1570*/  UMOV UR4, 0x400 ;  /* 0x0000040000047882 */ /* 0x000fe20000000000 */
[----:B------:R-:W-:Y:S01]  /*1580*/  IMAD R5, R2, R6, R5 ;  /* 0x0000000602057224 */ /* 0x000fe200078e0205 */
[----:B0-----:R-:W-:-:S06]  /*1590*/  ULEA UR4, UR5, UR4, 0x18 ;  /* 0x0000000405047291 */ /* 0x001fcc000f8ec0ff */
[----:B------:R-:W-:-:S06]  /*15a0*/  LEA R5, R5, UR4, 0x2 ;  /* 0x0000000405057c11 */ /* 0x000fcc000f8e10ff */
[----:B------:R-:W0:Y:S02]  /*15b0*/  LDS R5, [R5] ;  /* 0x0000000005057984 */ /* 0x000e240000000800 */
[----:B0-----:R-:W-:-:S07]  /*15c0*/  IMAD.IADD R4, R4, 0x1, R5 ;  /* 0x0000000104047824 */ /* 0x001fce00078e0205 */
.L_x_25:
[----:B------:R-:W-:Y:S01]  /*15d0*/  ISETP.NE.AND P2, PT, R4, RZ, PT ;  /* 0x000000ff0400720c */ /* 0x000fe20003f45270 */
[----:B------:R-:W-:-:S12]  /*15e0*/  BSSY.RECONVERGENT B0, `(.L_x_30) ;  /* 0x0000005000007945 */ /* 0x000fd80003800200 */
[----:B------:R-:W-:Y:S05]  /*15f0*/  @!P2 BRA `(.L_x_31) ;  /* 0x00000000000ca947 */ /* 0x000fea0003800000 */
[----:B------:R-:W0:Y:S02]  /*1600*/  LDC.64 R6, c[0x0][0x388] ;  /* 0x0000e200ff067b82 */ /* 0x000e240000000a00 */
[----:B0-----:R-:W-:-:S05]  /*1610*/  IMAD.WIDE R6, R20, 0x4, R6 ;  /* 0x0000000414067825 */ /* 0x001fca00078e0206 */
[----:B------:R0:W-:Y:S02]  /*1620*/  REDG.E.ADD.STRONG.GPU desc[UR6][R6.64], R4 ;  /* 0x000000040600798e */ /* 0x0001e4000c12e106 */
.L_x_31:
[----:B------:R-:W-:Y:S05]  /*1630*/  BSYNC.RECONVERGENT B0 ;  /* 0x0000000000007941 */ /* 0x000fea0003800200 */
.L_x_30:
[----:B------:R-:W-:-:S05]  /*1640*/  IMAD.IADD R20, R0, 0x1, R20 ;  /* 0x0000000100147824 */ /* 0x000fca00078e0214 */
[----:B------:R-:W-:-:S13]  /*1650*/  ISETP.GT.AND P2, PT, R20, R25, PT ;  /* 0x000000191400720c */ /* 0x000fda0003f44270 */
[----:B------:R-:W-:Y:S05]  /*1660*/  @!P2 BRA `(.L_x_32) ;  /* 0xfffffff80074a947 */ /* 0x000fea000383ffff */
[----:B------:R-:W-:Y:S05]  /*1670*/  EXIT ;  /* 0x000000000000794d */ /* 0x000fea0003800000 */
.L_x_33:
[----:B------:R-:W-:-:S00]  /*1680*/  BRA `(.L_x_33) ;  /* 0xfffffffc00fc7947 */ /* 0x000fc0000383ffff */
[----:B------:R-:W-:-:S00]  /*1690*/  NOP ;  /* 0x0000000000007918 */ /* 0x000fc00000000000 */
        /* <DEDUP_REMOVED lines=14> */
.L_x_34:


//--------------------- .nv.shared._Z22histogram_range_kernelPKcPjjii --------------------------
	.section	.nv.shared._Z22histogram_range_kernelPKcPjjii,"aw",@nobits
	.sectionflags	@""
	.align	16
	.zero		1024


//--------------------- .nv.shared.reserved.0     --------------------------
	.section	.nv.shared.reserved.0,"aw",@nobits
	.weak		__nv_reservedSMEM_offset_0_alias
	.size		__nv_reservedSMEM_offset_0_alias, 0, 64
	.other		__nv_reservedSMEM_offset_0_alias,@"STO_CUDA_RESERVED_SHARED STV_DEFAULT"
__nv_reservedSMEM_offset_0_alias:
	.zero		0
	.zero		64


//--------------------- .nv.constant0._Z22histogram_range_kernelPKcPjjii --------------------------
	.section	.nv.constant0._Z22histogram_range_kernelPKcPjjii,"a",@progbits
	.sectionflags	@""
	.align	4
.nv.constant0._Z22histogram_range_kernelPKcPjjii:
	.zero		924


//--------------------- SYMBOLS --------------------------

	.type		.nv.reservedSmem.offset0,@object
	.size		.nv.reservedSmem.offset0,0x4
	.type		.nv.reservedSmem.cap,@object
	.size		.nv.reservedSmem.cap,0x4
